//
// Generated by NVIDIA NVVM Compiler
//
// Compiler Build ID: CL-36424714
// Cuda compilation tools, release 13.0, V13.0.88
// Based on NVVM 20.0.0
//

.version 9.0
.target sm_100
.address_size 64

	// .globl	_Z17bitonicSortKernelPiiii

.visible .entry _Z17bitonicSortKernelPiiii(
	.param .u64 .ptr .align 1 _Z17bitonicSortKernelPiiii_param_0,
	.param .u32 _Z17bitonicSortKernelPiiii_param_1,
	.param .u32 _Z17bitonicSortKernelPiiii_param_2,
	.param .u32 _Z17bitonicSortKernelPiiii_param_3
)
{
	.reg .pred 	%p<7>;
	.reg .b32 	%r<18>;
	.reg .b64 	%rd<7>;

	ld.param.u64 	%rd3, [_Z17bitonicSortKernelPiiii_param_0];
	ld.param.u32 	%r10, [_Z17bitonicSortKernelPiiii_param_1];
	ld.param.u32 	%r9, [_Z17bitonicSortKernelPiiii_param_2];
	ld.param.u32 	%r11, [_Z17bitonicSortKernelPiiii_param_3];
	mov.u32 	%r12, %tid.x;
	mov.u32 	%r13, %ctaid.x;
	mov.u32 	%r14, %ntid.x;
	mad.lo.s32 	%r1, %r13, %r14, %r12;
	xor.b32  	%r2, %r10, %r1;
	setp.ge.s32 	%p1, %r1, %r2;
	setp.ge.s32 	%p2, %r2, %r11;
	or.pred  	%p3, %p1, %p2;
	@%p3 bra 	$L__BB0_5;
	cvta.to.global.u64 	%rd4, %rd3;
	and.b32  	%r15, %r9, %r1;
	setp.ne.s32 	%p4, %r15, 0;
	mul.wide.s32 	%rd5, %r1, 4;
	add.s64 	%rd1, %rd4, %rd5;
	mul.wide.s32 	%rd6, %r2, 4;
	add.s64 	%rd2, %rd4, %rd6;
	@%p4 bra 	$L__BB0_3;
	ld.global.u32 	%r17, [%rd1];
	ld.global.u32 	%r16, [%rd2];
	setp.gt.s32 	%p6, %r17, %r16;
	@%p6 bra 	$L__BB0_4;
	bra.uni 	$L__BB0_5;
$L__BB0_3:
	ld.global.u32 	%r17, [%rd1];
	ld.global.u32 	%r16, [%rd2];
	setp.ge.s32 	%p5, %r17, %r16;
	@%p5 bra 	$L__BB0_5;
$L__BB0_4:
	st.global.u32 	[%rd1], %r16;
	st.global.u32 	[%rd2], %r17;
$L__BB0_5:
	ret;

}


// ===== COMPILED SASS (sm_100) =====

	.target	sm_100

	.elftype	@"ET_EXEC"


//--------------------- .note.nv.tkinfo           --------------------------
	.section	.note.nv.tkinfo,"",@"SHT_NOTE"
	.sectionflags	@"SHF_NOTE_NV_TKINFO"
	.tkinfo
        /*0018*/ 	.word	0x00000002
        /*0030*/ 	.string	""
        /*0030*/ 	.string	"ptxas"
        /*0030*/ 	.string	"Cuda compilation tools, release 13.0, V13.0.88"
        /*0030*/ 	.string	"Build cuda_13.0.r13.0/compiler.36424714_0"
        /*0030*/ 	.string	"-arch sm_100 -m 64 "



//--------------------- .note.nv.cuinfo           --------------------------
	.section	.note.nv.cuinfo,"",@"SHT_NOTE"
	.sectionflags	@"SHF_NOTE_NV_CUINFO"
        /*0018*/ 	.short	0x0002
        /*001a*/ 	.short	0x0064
        /*001c*/ 	.short	0x0082
	.zero		2


//--------------------- .nv.info                  --------------------------
	.section	.nv.info,"",@"SHT_CUDA_INFO"
	.align	4


	//----- nvinfo : EIATTR_REGCOUNT
	.align		4
        /*0000*/ 	.byte	0x04, 0x2f
        /*0002*/ 	.short	(.L_1 - .L_0)
	.align		4
.L_0:
        /*0004*/ 	.word	index@(_Z17bitonicSortKernelPiiii)
        /*0008*/ 	.word	0x0000000a


	//----- nvinfo : EIATTR_FRAME_SIZE
	.align		4
.L_1:
        /*000c*/ 	.byte	0x04, 0x11
        /*000e*/ 	.short	(.L_3 - .L_2)
	.align		4
.L_2:
        /*0010*/ 	.word	index@(_Z17bitonicSortKernelPiiii)
        /*0014*/ 	.word	0x00000000


	//----- nvinfo : EIATTR_MIN_STACK_SIZE
	.align		4
.L_3:
        /*0018*/ 	.byte	0x04, 0x12
        /*001a*/ 	.short	(.L_5 - .L_4)
	.align		4
.L_4:
        /*001c*/ 	.word	index@(_Z17bitonicSortKernelPiiii)
        /*0020*/ 	.word	0x00000000
.L_5:


//--------------------- .nv.compat                --------------------------
	.section	.nv.compat,"",@"SHT_CUDA_COMPAT_INFO"
	.align	4
        /*0000*/ 	.byte	0x02, 0x09, 0x00, 0x00, 0x02, 0x02, 0x01, 0x00, 0x02, 0x05, 0x05, 0x00, 0x03, 0x07, 0x01, 0x01
        /*0010*/ 	.byte	0x02, 0x03, 0x00, 0x00, 0x02, 0x06, 0x01, 0x00, 0x04, 0x0b, 0x08, 0x00, 0x09, 0x00, 0x00, 0x00
        /*0020*/ 	.byte	0x00, 0x00, 0x00, 0x00


//--------------------- .nv.info._Z17bitonicSortKernelPiiii --------------------------
	.section	.nv.info._Z17bitonicSortKernelPiiii,"",@"SHT_CUDA_INFO"
	.sectionflags	@""
	.align	4


	//----- nvinfo : EIATTR_CUDA_API_VERSION
	.align		4
        /*0000*/ 	.byte	0x04, 0x37
        /*0002*/ 	.short	(.L_7 - .L_6)
.L_6:
        /*0004*/ 	.word	0x00000082


	//----- nvinfo : EIATTR_KPARAM_INFO
	.align		4
.L_7:
        /*0008*/ 	.byte	0x04, 0x17
        /*000a*/ 	.short	(.L_9 - .L_8)
.L_8:
        /*000c*/ 	.word	0x00000000
        /*0010*/ 	.short	0x0003
        /*0012*/ 	.short	0x0010
        /*0014*/ 	.byte	0x00, 0xf0, 0x11, 0x00


	//----- nvinfo : EIATTR_KPARAM_INFO
	.align		4
.L_9:
        /*0018*/ 	.byte	0x04, 0x17
        /*001a*/ 	.short	(.L_11 - .L_10)
.L_10:
        /*001c*/ 	.word	0x00000000
        /*0020*/ 	.short	0x0002
        /*0022*/ 	.short	0x000c
        /*0024*/ 	.byte	0x00, 0xf0, 0x11, 0x00


	//----- nvinfo : EIATTR_KPARAM_INFO
	.align		4
.L_11:
        /*0028*/ 	.byte	0x04, 0x17
        /*002a*/ 	.short	(.L_13 - .L_12)
.L_12:
        /*002c*/ 	.word	0x00000000
        /*0030*/ 	.short	0x0001
        /*0032*/ 	.short	0x0008
        /*0034*/ 	.byte	0x00, 0xf0, 0x11, 0x00


	//----- nvinfo : EIATTR_KPARAM_INFO
	.align		4
.L_13:
        /*0038*/ 	.byte	0x04, 0x17
        /*003a*/ 	.short	(.L_15 - .L_14)
.L_14:
        /*003c*/ 	.word	0x00000000
        /*0040*/ 	.short	0x0000
        /*0042*/ 	.short	0x0000
        /*0044*/ 	.byte	0x00, 0xf5, 0x21, 0x00


	//----- nvinfo : EIATTR_SPARSE_MMA_MASK
	.align		4
.L_15:
        /*0048*/ 	.byte	0x03, 0x50
        /*004a*/ 	.short	0x0000


	//----- nvinfo : EIATTR_MAXREG_COUNT
	.align		4
        /*004c*/ 	.byte	0x03, 0x1b
        /*004e*/ 	.short	0x00ff


	//----- nvinfo : EIATTR_MERCURY_ISA_VERSION
	.align		4
        /*0050*/ 	.byte	0x03, 0x5f
        /*0052*/ 	.short	0x0101


	//----- nvinfo : EIATTR_VRC_CTA_INIT_COUNT
	.align		4
        /*0054*/ 	.byte	0x02, 0x4a
	.zero		1
	.zero		1


	//----- nvinfo : EIATTR_EXIT_INSTR_OFFSETS
	.align		4
        /*0058*/ 	.byte	0x04, 0x1c
        /*005a*/ 	.short	(.L_17 - .L_16)


	//   ....[0]....
.L_16:
        /*005c*/ 	.word	0x000000a0


	//   ....[1]....
        /*0060*/ 	.word	0x00000170


	//   ....[2]....
        /*0064*/ 	.word	0x000001b0


	//   ....[3]....
        /*0068*/ 	.word	0x000001f0


	//----- nvinfo : EIATTR_CRS_STACK_SIZE
	.align		4
.L_17:
        /*006c*/ 	.byte	0x04, 0x1e
        /*006e*/ 	.short	(.L_19 - .L_18)
.L_18:
        /*0070*/ 	.word	0x00000000


	//----- nvinfo : EIATTR_CBANK_PARAM_SIZE
	.align		4
.L_19:
        /*0074*/ 	.byte	0x03, 0x19
        /*0076*/ 	.short	0x0014


	//----- nvinfo : EIATTR_PARAM_CBANK
	.align		4
        /*0078*/ 	.byte	0x04, 0x0a
        /*007a*/ 	.short	(.L_21 - .L_20)
	.align		4
.L_20:
        /*007c*/ 	.word	index@(.nv.constant0._Z17bitonicSortKernelPiiii)
        /*0080*/ 	.short	0x0380
        /*0082*/ 	.short	0x0014


	//----- nvinfo : EIATTR_SW_WAR
	.align		4
.L_21:
        /*0084*/ 	.byte	0x04, 0x36
        /*0086*/ 	.short	(.L_23 - .L_22)
.L_22:
        /*0088*/ 	.word	0x00000008
.L_23:


//--------------------- .nv.callgraph             --------------------------
	.section	.nv.callgraph,"",@"SHT_CUDA_CALLGRAPH"
	.align	4
	.sectionentsize	8
	.align		4
        /*0000*/ 	.word	0x00000000
	.align		4
        /*0004*/ 	.word	0xffffffff
	.align		4
        /*0008*/ 	.word	0x00000000
	.align		4
        /*000c*/ 	.word	0xfffffffe
	.align		4
        /*0010*/ 	.word	0x00000000
	.align		4
        /*0014*/ 	.word	0xfffffffd
	.align		4
        /*0018*/ 	.word	0x00000000
	.align		4
        /*001c*/ 	.word	0xfffffffc


//--------------------- .text._Z17bitonicSortKernelPiiii --------------------------
	.section	.text._Z17bitonicSortKernelPiiii,"ax",@progbits
	.align	128
        .global         _Z17bitonicSortKernelPiiii
        .type           _Z17bitonicSortKernelPiiii,@function
        .size           _Z17bitonicSortKernelPiiii,(.L_x_4 - _Z17bitonicSortKernelPiiii)
        .other          _Z17bitonicSortKernelPiiii,@"STO_CUDA_ENTRY STV_DEFAULT"
_Z17bitonicSortKernelPiiii:
.text._Z17bitonicSortKernelPiiii:
[----:B------:R-:W-:Y:S01]  /*0000*/  LDC R1, c[0x0][0x37c] ;  /* 0x0000df00ff017b82 */ /* 0x000fe20000000800 */
[----:B------:R-:W0:Y:S07]  /*0010*/  S2R R3, SR_TID.X ;  /* 0x0000000000037919 */ /* 0x000e2e0000002100 */
[----:B------:R-:W0:Y:S01]  /*0020*/  S2UR UR4, SR_CTAID.X ;  /* 0x00000000000479c3 */ /* 0x000e220000002500 */
[----:B------:R-:W1:Y:S01]  /*0030*/  LDCU UR5, c[0x0][0x388] ;  /* 0x00007100ff0577ac */ /* 0x000e620008000800 */
[----:B------:R-:W2:Y:S06]  /*0040*/  LDCU UR6, c[0x0][0x390] ;  /* 0x00007200ff0677ac */ /* 0x000eac0008000800 */
[----:B------:R-:W0:Y:S02]  /*0050*/  LDC R0, c[0x0][0x360] ;  /* 0x0000d800ff007b82 */ /* 0x000e240000000800 */
[----:B0-----:R-:W-:-:S05]  /*0060*/  IMAD R3, R0, UR4, R3 ;  /* 0x0000000400037c24 */ /* 0x001fca000f8e0203 */
[----:B-1----:R-:W-:-:S04]  /*0070*/  LOP3.LUT R0, R3, UR5, RZ, 0x3c, !PT ;  /* 0x0000000503007c12 */ /* 0x002fc8000f8e3cff */
[----:B--2---:R-:W-:-:S04]  /*0080*/  ISETP.GE.AND P0, PT, R0, UR6, PT ;  /* 0x0000000600007c0c */ /* 0x004fc8000bf06270 */
[----:B------:R-:W-:-:S13]  /*0090*/  ISETP.GE.OR P0, PT, R3, R0, P0 ;  /* 0x000000000300720c */ /* 0x000fda0000706670 */
[----:B------:R-:W-:Y:S05]  /*00a0*/  @P0 EXIT ;  /* 0x000000000000094d */ /* 0x000fea0003800000 */
[----:B------:R-:W0:Y:S01]  /*00b0*/  LDCU UR6, c[0x0][0x38c] ;  /* 0x00007180ff0677ac */ /* 0x000e220008000800 */
[----:B------:R-:W1:Y:S01]  /*00c0*/  LDC.64 R4, c[0x0][0x380] ;  /* 0x0000e000ff047b82 */ /* 0x000e620000000a00 */
[----:B------:R-:W-:Y:S01]  /*00d0*/  BSSY.RECONVERGENT B0, `(.L_x_0) ;  /* 0x000000f000007945 */ /* 0x000fe20003800200 */
[----:B------:R-:W2:Y:S01]  /*00e0*/  LDCU.64 UR4, c[0x0][0x358] ;  /* 0x00006b00ff0477ac */ /* 0x000ea20008000a00 */
[C---:B0-----:R-:W-:Y:S01]  /*00f0*/  LOP3.LUT P0, RZ, R3.reuse, UR6, RZ, 0xc0, !PT ;  /* 0x0000000603ff7c12 */ /* 0x041fe2000f80c0ff */
[----:B-1----:R-:W-:-:S04]  /*0100*/  IMAD.WIDE R2, R3, 0x4, R4 ;  /* 0x0000000403027825 */ /* 0x002fc800078e0204 */
[----:B------:R-:W-:-:S08]  /*0110*/  IMAD.WIDE R4, R0, 0x4, R4 ;  /* 0x0000000400047825 */ /* 0x000fd000078e0204 */
[----:B--2---:R-:W-:Y:S05]  /*0120*/  @P0 BRA `(.L_x_1) ;  /* 0x0000000000140947 */ /* 0x004fea0003800000 */
[----:B------:R-:W2:Y:S04]  /*0130*/  LDG.E R7, desc[UR4][R2.64] ;  /* 0x0000000402077981 */ /* 0x000ea8000c1e1900 */
[----:B------:R-:W2:Y:S02]  /*0140*/  LDG.E R0, desc[UR4][R4.64] ;  /* 0x0000000404007981 */ /* 0x000ea4000c1e1900 */
[----:B--2---:R-:W-:-:S13]  /*0150*/  ISETP.GT.AND P0, PT, R7, R0, PT ;  /* 0x000000000700720c */ /* 0x004fda0003f04270 */
[----:B------:R-:W-:Y:S05]  /*0160*/  @P0 BRA `(.L_x_2) ;  /* 0x0000000000140947 */ /* 0x000fea0003800000 */
[----:B------:R-:W-:Y:S05]  /*0170*/  EXIT ;  /* 0x000000000000794d */ /* 0x000fea0003800000 */
.L_x_1:
[----:B------:R-:W2:Y:S04]  /*0180*/  LDG.E R7, desc[UR4][R2.64] ;  /* 0x0000000402077981 */ /* 0x000ea8000c1e1900 */
[----:B------:R-:W2:Y:S02]  /*0190*/  LDG.E R0, desc[UR4][R4.64] ;  /* 0x0000000404007981 */ /* 0x000ea4000c1e1900 */
[----:B--2---:R-:W-:-:S13]  /*01a0*/  ISETP.GE.AND P0, PT, R7, R0, PT ;  /* 0x000000000700720c */ /* 0x004fda0003f06270 */
[----:B------:R-:W-:Y:S05]  /*01b0*/  @P0 EXIT ;  /* 0x000000000000094d */ /* 0x000fea0003800000 */
.L_x_2:
[----:B------:R-:W-:Y:S05]  /*01c0*/  BSYNC.RECONVERGENT B0 ;  /* 0x0000000000007941 */ /* 0x000fea0003800200 */
.L_x_0:
[----:B------:R-:W-:Y:S04]  /*01d0*/  STG.E desc[UR4][R2.64], R0 ;  /* 0x0000000002007986 */ /* 0x000fe8000c101904 */
[----:B------:R-:W-:Y:S01]  /*01e0*/  STG.E desc[UR4][R4.64], R7 ;  /* 0x0000000704007986 */ /* 0x000fe2000c101904 */
[----:B------:R-:W-:Y:S05]  /*01f0*/  EXIT ;  /* 0x000000000000794d */ /* 0x000fea0003800000 */
.L_x_3:
[----:B------:R-:W-:-:S00]  /*0200*/  BRA `(.L_x_3) ;  /* 0xfffffffc00fc7947 */ /* 0x000fc0000383ffff */
[----:B------:R-:W-:-:S00]  /*0210*/  NOP ;  /* 0x0000000000007918 */ /* 0x000fc00000000000 */
        /* <DEDUP_REMOVED lines=14> */
.L_x_4:


//--------------------- .nv.shared.reserved.0     --------------------------
	.section	.nv.shared.reserved.0,"aw",@nobits
	.weak		__nv_reservedSMEM_offset_0_alias
	.size		__nv_reservedSMEM_offset_0_alias, 0, 64
	.other		__nv_reservedSMEM_offset_0_alias,@"STO_CUDA_RESERVED_SHARED STV_DEFAULT"
__nv_reservedSMEM_offset_0_alias:
	.zero		0
	.zero		64


//--------------------- .nv.constant0._Z17bitonicSortKernelPiiii --------------------------
	.section	.nv.constant0._Z17bitonicSortKernelPiiii,"a",@progbits
	.sectionflags	@""
	.align	4
.nv.constant0._Z17bitonicSortKernelPiiii:
	.zero		916


//--------------------- SYMBOLS --------------------------

	.type		.nv.reservedSmem.offset0,@object
	.size		.nv.reservedSmem.offset0,0x4
